	.headerflags	@"EF_CUDA_TEXMODE_UNIFIED EF_CUDA_64BIT_ADDRESS EF_CUDA_ACCELERATORS EF_CUDA_SM90 EF_CUDA_VIRTUAL_SM(EF_CUDA_SM90)"
	.elftype	@"ET_EXEC"


//--------------------- .nv.info                  --------------------------
	.section	.nv.info,"",@"SHT_CUDA_INFO"
	.align	4


	//----- nvinfo : EIATTR_REGCOUNT
	.align		4
        /*0000*/ 	.byte	0x04, 0x2f
        /*0002*/ 	.short	(.L_3 - .L_2)
	.align		4
.L_2:
        /*0004*/ 	.word	index@(triton_poi_fused__native_batch_norm_legit_no_training_relu_19)
        /*0008*/ 	.word	0x00000010


	//----- nvinfo : EIATTR_MIN_STACK_SIZE
	.align		4
.L_3:
        /*000c*/ 	.byte	0x04, 0x12
        /*000e*/ 	.short	(.L_5 - .L_4)
	.align		4
.L_4:
        /*0010*/ 	.word	index@(triton_poi_fused__native_batch_norm_legit_no_training_relu_19)
        /*0014*/ 	.word	0x00000000


	//----- nvinfo : EIATTR_FRAME_SIZE
	.align		4
.L_5:
        /*0018*/ 	.byte	0x04, 0x11
        /*001a*/ 	.short	(.L_7 - .L_6)
	.align		4
.L_6:
        /*001c*/ 	.word	index@(triton_poi_fused__native_batch_norm_legit_no_training_relu_19)
        /*0020*/ 	.word	0x00000000


	//----- nvinfo : EIATTR_MIN_STACK_SIZE
	.align		4
.L_7:
        /*0024*/ 	.byte	0x04, 0x12
        /*0026*/ 	.short	(.L_9 - .L_8)
	.align		4
.L_8:
        /*0028*/ 	.word	index@(triton_poi_fused__native_batch_norm_legit_no_training_relu_19)
        /*002c*/ 	.word	0x00000000
.L_9:


//--------------------- .nv.info.triton_poi_fused__native_batch_norm_legit_no_training_relu_19 --------------------------
	.section	.nv.info.triton_poi_fused__native_batch_norm_legit_no_training_relu_19,"",@"SHT_CUDA_INFO"
	.sectionflags	@""
	.align	4


	//----- nvinfo : EIATTR_CUDA_API_VERSION
	.align		4
        /*0000*/ 	.byte	0x04, 0x37
        /*0002*/ 	.short	(.L_11 - .L_10)
.L_10:
        /*0004*/ 	.word	0x0000007c


	//----- nvinfo : EIATTR_KPARAM_INFO
	.align		4
.L_11:
        /*0008*/ 	.byte	0x04, 0x17
        /*000a*/ 	.short	(.L_13 - .L_12)
.L_12:
        /*000c*/ 	.word	0x00000000
        /*0010*/ 	.short	0x0006
        /*0012*/ 	.short	0x0030
        /*0014*/ 	.byte	0x00, 0xf0, 0x11, 0x00


	//----- nvinfo : EIATTR_KPARAM_INFO
	.align		4
.L_13:
        /*0018*/ 	.byte	0x04, 0x17
        /*001a*/ 	.short	(.L_15 - .L_14)
.L_14:
        /*001c*/ 	.word	0x00000000
        /*0020*/ 	.short	0x0005
        /*0022*/ 	.short	0x0028
        /*0024*/ 	.byte	0x00, 0xf4, 0x21, 0x00


	//----- nvinfo : EIATTR_KPARAM_INFO
	.align		4
.L_15:
        /*0028*/ 	.byte	0x04, 0x17
        /*002a*/ 	.short	(.L_17 - .L_16)
.L_16:
        /*002c*/ 	.word	0x00000000
        /*0030*/ 	.short	0x0004
        /*0032*/ 	.short	0x0020
        /*0034*/ 	.byte	0x00, 0xf4, 0x21, 0x00


	//----- nvinfo : EIATTR_KPARAM_INFO
	.align		4
.L_17:
        /*0038*/ 	.byte	0x04, 0x17
        /*003a*/ 	.short	(.L_19 - .L_18)
.L_18:
        /*003c*/ 	.word	0x00000000
        /*0040*/ 	.short	0x0003
        /*0042*/ 	.short	0x0018
        /*0044*/ 	.byte	0x00, 0xf4, 0x21, 0x00


	//----- nvinfo : EIATTR_KPARAM_INFO
	.align		4
.L_19:
        /*0048*/ 	.byte	0x04, 0x17
        /*004a*/ 	.short	(.L_21 - .L_20)
.L_20:
        /*004c*/ 	.word	0x00000000
        /*0050*/ 	.short	0x0002
        /*0052*/ 	.short	0x0010
        /*0054*/ 	.byte	0x00, 0xf4, 0x21, 0x00


	//----- nvinfo : EIATTR_KPARAM_INFO
	.align		4
.L_21:
        /*0058*/ 	.byte	0x04, 0x17
        /*005a*/ 	.short	(.L_23 - .L_22)
.L_22:
        /*005c*/ 	.word	0x00000000
        /*0060*/ 	.short	0x0001
        /*0062*/ 	.short	0x0008
        /*0064*/ 	.byte	0x00, 0xf4, 0x21, 0x00


	//----- nvinfo : EIATTR_KPARAM_INFO
	.align		4
.L_23:
        /*0068*/ 	.byte	0x04, 0x17
        /*006a*/ 	.short	(.L_25 - .L_24)
.L_24:
        /*006c*/ 	.word	0x00000000
        /*0070*/ 	.short	0x0000
        /*0072*/ 	.short	0x0000
        /*0074*/ 	.byte	0x00, 0xf4, 0x21, 0x00


	//----- nvinfo : EIATTR_SPARSE_MMA_MASK
	.align		4
.L_25:
        /*0078*/ 	.byte	0x03, 0x50
        /*007a*/ 	.short	0x0000


	//----- nvinfo : EIATTR_MAXREG_COUNT
	.align		4
        /*007c*/ 	.byte	0x03, 0x1b
        /*007e*/ 	.short	0x00ff


	//----- nvinfo : EIATTR_EXIT_INSTR_OFFSETS
	.align		4
        /*0080*/ 	.byte	0x04, 0x1c
        /*0082*/ 	.short	(.L_27 - .L_26)


	//   ....[0]....
.L_26:
        /*0084*/ 	.word	0x00000300


	//----- nvinfo : EIATTR_REQNTID
	.align		4
.L_27:
        /*0088*/ 	.byte	0x04, 0x10
        /*008a*/ 	.short	(.L_29 - .L_28)
.L_28:
        /*008c*/ 	.word	0x00000080
        /*0090*/ 	.word	0x00000001
        /*0094*/ 	.word	0x00000001


	//----- nvinfo : EIATTR_CBANK_PARAM_SIZE
	.align		4
.L_29:
        /*0098*/ 	.byte	0x03, 0x19
        /*009a*/ 	.short	0x0034


	//----- nvinfo : EIATTR_PARAM_CBANK
	.align		4
        /*009c*/ 	.byte	0x04, 0x0a
        /*009e*/ 	.short	(.L_31 - .L_30)
	.align		4
.L_30:
        /*00a0*/ 	.word	index@(.nv.constant0.triton_poi_fused__native_batch_norm_legit_no_training_relu_19)
        /*00a4*/ 	.short	0x0210
        /*00a6*/ 	.short	0x0034


	//----- nvinfo : EIATTR_SW_WAR
	.align		4
.L_31:
        /*00a8*/ 	.byte	0x04, 0x36
        /*00aa*/ 	.short	(.L_33 - .L_32)
.L_32:
        /*00ac*/ 	.word	0x00000008
.L_33:


//--------------------- .nv.callgraph             --------------------------
	.section	.nv.callgraph,"",@"SHT_CUDA_CALLGRAPH"
	.align	4
	.sectionentsize	8
	.align		4
        /*0000*/ 	.word	0x00000000
	.align		4
        /*0004*/ 	.word	0xffffffff
	.align		4
        /*0008*/ 	.word	0x00000000
	.align		4
        /*000c*/ 	.word	0xfffffffe
	.align		4
        /*0010*/ 	.word	0x00000000
	.align		4
        /*0014*/ 	.word	0xfffffffd
	.align		4
        /*0018*/ 	.word	0x00000000
	.align		4
        /*001c*/ 	.word	0xfffffffc


//--------------------- .nv.constant4             --------------------------
	.section	.nv.constant4,"a",@progbits
	.align	8
	.align		8
.nv.constant4:
        /*0000*/ 	.dword	_$_str
	.align		8
        /*0008*/ 	.dword	_$_str_$_2


//--------------------- .text.triton_poi_fused__native_batch_norm_legit_no_training_relu_19 --------------------------
	.section	.text.triton_poi_fused__native_batch_norm_legit_no_training_relu_19,"ax",@progbits
	.align	128
        .global         triton_poi_fused__native_batch_norm_legit_no_training_relu_19
        .type           triton_poi_fused__native_batch_norm_legit_no_training_relu_19,@function
        .size           triton_poi_fused__native_batch_norm_legit_no_training_relu_19,(.L_x_1 - triton_poi_fused__native_batch_norm_legit_no_training_relu_19)
        .other          triton_poi_fused__native_batch_norm_legit_no_training_relu_19,@"STO_CUDA_ENTRY STV_DEFAULT"
triton_poi_fused__native_batch_norm_legit_no_training_relu_19:
.text.triton_poi_fused__native_batch_norm_legit_no_training_relu_19:
[----:B------:R-:W-:Y:S01]  /*0000*/  LDC R1, c[0x0][0x28] ;  /* 0x00000a00ff017b82 */ /* 0x000fe20000000800 */
[----:B------:R-:W1:Y:S07]  /*0010*/  S2R R0, SR_TID.X ;  /* 0x0000000000007919 */ /* 0x000e6e0000002100 */
[----:B------:R-:W2:Y:S01]  /*0020*/  LDC.64 R6, c[0x0][0x220] ;  /* 0x00008800ff067b82 */ /* 0x000ea20000000a00 */
[----:B------:R-:W-:Y:S01]  /*0030*/  ULDC.64 UR4, c[0x0][0x208] ;  /* 0x0000820000047ab9 */ /* 0x000fe20000000a00 */
[----:B------:R-:W3:Y:S06]  /*0040*/  S2R R3, SR_CTAID.X ;  /* 0x0000000000037919 */ /* 0x000eec0000002500 */
[----:B------:R-:W4:Y:S08]  /*0050*/  LDC.64 R4, c[0x0][0x218] ;  /* 0x00008600ff047b82 */ /* 0x000f300000000a00 */
[----:B------:R-:W5:Y:S08]  /*0060*/  LDC.64 R8, c[0x0][0x228] ;  /* 0x00008a00ff087b82 */ /* 0x000f700000000a00 */
[----:B------:R-:W4:Y:S01]  /*0070*/  LDC.64 R10, c[0x0][0x230] ;  /* 0x00008c00ff0a7b82 */ /* 0x000f220000000a00 */
[----:B-1----:R-:W-:-:S02]  /*0080*/  LOP3.LUT R0, R0, 0x7f, RZ, 0xc0, !PT ;  /* 0x0000007f00007812 */ /* 0x002fc400078ec0ff */
[----:B---3--:R-:W-:Y:S02]  /*0090*/  SHF.R.S32.HI R2, RZ, 0x18, R3 ;  /* 0x00000018ff027819 */ /* 0x008fe40000011403 */
[----:B------:R-:W-:Y:S02]  /*00a0*/  LEA R0, R3, R0, 0x7 ;  /* 0x0000000003007211 */ /* 0x000fe400078e38ff */
[----:B------:R-:W-:-:S04]  /*00b0*/  SGXT R3, R2, 0x1 ;  /* 0x000000010203781a */ /* 0x000fc80000000200 */
[----:B------:R-:W-:-:S04]  /*00c0*/  LEA.HI R3, R3, R0, RZ, 0x2 ;  /* 0x0000000003037211 */ /* 0x000fc800078f10ff */
[--C-:B------:R-:W-:Y:S02]  /*00d0*/  SHF.R.S32.HI R2, RZ, 0x2, R3.reuse ;  /* 0x00000002ff027819 */ /* 0x100fe40000011403 */
[----:B------:R-:W-:-:S04]  /*00e0*/  SHF.R.S32.HI R3, RZ, 0x1f, R3 ;  /* 0x0000001fff037819 */ /* 0x000fc80000011403 */
[----:B------:R-:W-:-:S04]  /*00f0*/  LEA.HI R3, R3, R2, RZ, 0x8 ;  /* 0x0000000203037211 */ /* 0x000fc800078f40ff */
[----:B------:R-:W-:-:S04]  /*0100*/  LOP3.LUT R3, R3, 0xffffff00, RZ, 0xc0, !PT ;  /* 0xffffff0003037812 */ /* 0x000fc800078ec0ff */
[----:B------:R-:W-:Y:S02]  /*0110*/  IADD3 R13, R2, -R3, RZ ;  /* 0x80000003020d7210 */ /* 0x000fe40007ffe0ff */
[----:B------:R-:W1:Y:S03]  /*0120*/  LDC.64 R2, c[0x0][0x210] ;  /* 0x00008400ff027b82 */ /* 0x000e660000000a00 */
[----:B--2---:R-:W-:-:S06]  /*0130*/  IMAD.WIDE R6, R13, 0x4, R6 ;  /* 0x000000040d067825 */ /* 0x004fcc00078e0206 */
[----:B------:R-:W2:Y:S01]  /*0140*/  LDG.E.EL R6, desc[UR4][R6.64] ;  /* 0x0000000406067981 */ /* 0x000ea2000c2e1900 */
[----:B----4-:R-:W-:-:S04]  /*0150*/  IMAD.WIDE R4, R13, 0x4, R4 ;  /* 0x000000040d047825 */ /* 0x010fc800078e0204 */
[C---:B-----5:R-:W-:Y:S02]  /*0160*/  IMAD.WIDE R8, R13.reuse, 0x4, R8 ;  /* 0x000000040d087825 */ /* 0x060fe400078e0208 */
[----:B------:R3:W4:Y:S02]  /*0170*/  LDG.E.EL R5, desc[UR4][R4.64] ;  /* 0x0000000404057981 */ /* 0x000724000c2e1900 */
[----:B0-----:R-:W-:Y:S02]  /*0180*/  IMAD.WIDE R10, R13, 0x4, R10 ;  /* 0x000000040d0a7825 */ /* 0x001fe400078e020a */
[----:B------:R-:W5:Y:S02]  /*0190*/  LDG.E.EL R8, desc[UR4][R8.64] ;  /* 0x0000000408087981 */ /* 0x000f64000c2e1900 */
[C---:B-1----:R-:W-:Y:S02]  /*01a0*/  IMAD.WIDE R2, R0.reuse, 0x4, R2 ;  /* 0x0000000400027825 */ /* 0x042fe400078e0202 */
[----:B------:R-:W5:Y:S04]  /*01b0*/  LDG.E.EL R11, desc[UR4][R10.64] ;  /* 0x000000040a0b7981 */ /* 0x000f68000c2e1900 */
[----:B------:R0:W4:Y:S01]  /*01c0*/  LDG.E R12, desc[UR4][R2.64] ;  /* 0x00000004020c7981 */ /* 0x000122000c1e1900 */
[----:B---3--:R-:W-:Y:S01]  /*01d0*/  HFMA2.MMA R4, -RZ, RZ, 1.625, 0 ;  /* 0x3e800000ff047435 */ /* 0x008fe200000001ff */
[----:B0-----:R-:W0:Y:S02]  /*01e0*/  LDC.64 R2, c[0x0][0x238] ;  /* 0x00008e00ff027b82 */ /* 0x001e240000000a00 */
[----:B0-----:R-:W-:-:S04]  /*01f0*/  IMAD.WIDE R2, R0, 0x4, R2 ;  /* 0x0000000400027825 */ /* 0x001fc800078e0202 */
[----:B--2---:R-:W-:-:S04]  /*0200*/  FADD R6, R6, 9.9999997473787516356e-06 ;  /* 0x3727c5ac06067421 */ /* 0x004fc80000000000 */
[----:B------:R-:W0:Y:S02]  /*0210*/  MUFU.SQRT R7, R6 ;  /* 0x0000000600077308 */ /* 0x000e240000002000 */
[C---:B0-----:R-:W-:Y:S02]  /*0220*/  FSETP.GT.AND P0, PT, R7.reuse, 8.50705917302346158658e+37, PT ;  /* 0x7e8000000700780b */ /* 0x041fe40003f04000 */
[----:B------:R-:W-:-:S11]  /*0230*/  FSETP.GEU.AND P1, PT, R7, 1.175494350822287508e-38, PT ;  /* 0x008000000700780b */ /* 0x000fd60003f2e000 */
[----:B------:R-:W-:-:S04]  /*0240*/  @P0 FMUL R7, R7, 0.25 ;  /* 0x3e80000007070820 */ /* 0x000fc80000400000 */
[----:B------:R-:W-:-:S06]  /*0250*/  @!P1 FMUL R7, R7, 16777216 ;  /* 0x4b80000007079820 */ /* 0x000fcc0000400000 */
[----:B------:R-:W0:Y:S01]  /*0260*/  MUFU.RCP R7, R7 ;  /* 0x0000000700077308 */ /* 0x000e220000001000 */
[----:B------:R-:W-:Y:S01]  /*0270*/  FSEL R4, R4, 1, P0 ;  /* 0x3f80000004047808 */ /* 0x000fe20000000000 */
[----:B----4-:R-:W-:-:S04]  /*0280*/  FADD R5, R12, -R5 ;  /* 0x800000050c057221 */ /* 0x010fc80000000000 */
[----:B------:R-:W-:-:S04]  /*0290*/  @!P1 FMUL R4, R4, 16777216 ;  /* 0x4b80000004049820 */ /* 0x000fc80000400000 */
[----:B0-----:R-:W-:-:S04]  /*02a0*/  FMUL R4, R7, R4 ;  /* 0x0000000407047220 */ /* 0x001fc80000400000 */
[----:B------:R-:W-:-:S04]  /*02b0*/  FMUL R4, R5, R4 ;  /* 0x0000000405047220 */ /* 0x000fc80000400000 */
[----:B-----5:R-:W-:-:S05]  /*02c0*/  FFMA R4, R8, R4, R11 ;  /* 0x0000000408047223 */ /* 0x020fca000000000b */
[----:B------:R-:W-:-:S04]  /*02d0*/  FSETP.GEU.AND P0, PT, R4, RZ, PT ;  /* 0x000000ff0400720b */ /* 0x000fc80003f0e000 */
[----:B------:R-:W-:-:S05]  /*02e0*/  FSEL R5, R4, RZ, P0 ;  /* 0x000000ff04057208 */ /* 0x000fca0000000000 */
[----:B------:R-:W-:Y:S01]  /*02f0*/  STG.E desc[UR4][R2.64], R5 ;  /* 0x0000000502007986 */ /* 0x000fe2000c101904 */
[----:B------:R-:W-:Y:S05]  /*0300*/  EXIT ;  /* 0x000000000000794d */ /* 0x000fea0003800000 */
.L_x_0:
[----:B------:R-:W-:-:S00]  /*0310*/  BRA `(.L_x_0) ;  /* 0xfffffffc00fc7947 */ /* 0x000fc0000383ffff */
[----:B------:R-:W-:-:S00]  /*0320*/  NOP ;  /* 0x0000000000007918 */ /* 0x000fc00000000000 */
        /* <DEDUP_REMOVED lines=13> */
.L_x_1:


//--------------------- .nv.global.init           --------------------------
	.section	.nv.global.init,"aw",@progbits
.nv.global.init:
	.type		_$_str,@object
	.size		_$_str,(_$_str_$_2 - _$_str)
_$_str:
        /*0000*/ 	.byte	0x5f, 0x5f, 0x43, 0x55, 0x44, 0x41, 0x5f, 0x46, 0x54, 0x5a, 0x00
	.type		_$_str_$_2,@object
	.size		_$_str_$_2,(.L_1 - _$_str_$_2)
_$_str_$_2:
        /*000b*/ 	.byte	0x5f, 0x5f, 0x43, 0x55, 0x44, 0x41, 0x5f, 0x50, 0x52, 0x45, 0x43, 0x5f, 0x53, 0x51, 0x52, 0x54
        /*001b*/ 	.byte	0x00
.L_1:


//--------------------- .nv.constant0.triton_poi_fused__native_batch_norm_legit_no_training_relu_19 --------------------------
	.section	.nv.constant0.triton_poi_fused__native_batch_norm_legit_no_training_relu_19,"a",@progbits
	.sectionflags	@""
	.align	4
.nv.constant0.triton_poi_fused__native_batch_norm_legit_no_training_relu_19:
	.zero		580
